	.headerflags	@"EF_CUDA_TEXMODE_UNIFIED EF_CUDA_64BIT_ADDRESS EF_CUDA_ACCELERATORS EF_CUDA_SM90 EF_CUDA_VIRTUAL_SM(EF_CUDA_SM90)"
	.elftype	@"ET_EXEC"


//--------------------- .nv.info                  --------------------------
	.section	.nv.info,"",@"SHT_CUDA_INFO"
	.align	4


	//----- nvinfo : EIATTR_REGCOUNT
	.align		4
        /*0000*/ 	.byte	0x04, 0x2f
        /*0002*/ 	.short	(.L_1 - .L_0)
	.align		4
.L_0:
        /*0004*/ 	.word	index@(triton_poi_fused_convolution_relu_12)
        /*0008*/ 	.word	0x0000000c


	//----- nvinfo : EIATTR_MIN_STACK_SIZE
	.align		4
.L_1:
        /*000c*/ 	.byte	0x04, 0x12
        /*000e*/ 	.short	(.L_3 - .L_2)
	.align		4
.L_2:
        /*0010*/ 	.word	index@(triton_poi_fused_convolution_relu_12)
        /*0014*/ 	.word	0x00000000


	//----- nvinfo : EIATTR_FRAME_SIZE
	.align		4
.L_3:
        /*0018*/ 	.byte	0x04, 0x11
        /*001a*/ 	.short	(.L_5 - .L_4)
	.align		4
.L_4:
        /*001c*/ 	.word	index@(triton_poi_fused_convolution_relu_12)
        /*0020*/ 	.word	0x00000000


	//----- nvinfo : EIATTR_MIN_STACK_SIZE
	.align		4
.L_5:
        /*0024*/ 	.byte	0x04, 0x12
        /*0026*/ 	.short	(.L_7 - .L_6)
	.align		4
.L_6:
        /*0028*/ 	.word	index@(triton_poi_fused_convolution_relu_12)
        /*002c*/ 	.word	0x00000000
.L_7:


//--------------------- .nv.info.triton_poi_fused_convolution_relu_12 --------------------------
	.section	.nv.info.triton_poi_fused_convolution_relu_12,"",@"SHT_CUDA_INFO"
	.sectionflags	@""
	.align	4


	//----- nvinfo : EIATTR_CUDA_API_VERSION
	.align		4
        /*0000*/ 	.byte	0x04, 0x37
        /*0002*/ 	.short	(.L_9 - .L_8)
.L_8:
        /*0004*/ 	.word	0x0000007c


	//----- nvinfo : EIATTR_KPARAM_INFO
	.align		4
.L_9:
        /*0008*/ 	.byte	0x04, 0x17
        /*000a*/ 	.short	(.L_11 - .L_10)
.L_10:
        /*000c*/ 	.word	0x00000000
        /*0010*/ 	.short	0x0002
        /*0012*/ 	.short	0x0010
        /*0014*/ 	.byte	0x00, 0xf0, 0x11, 0x00


	//----- nvinfo : EIATTR_KPARAM_INFO
	.align		4
.L_11:
        /*0018*/ 	.byte	0x04, 0x17
        /*001a*/ 	.short	(.L_13 - .L_12)
.L_12:
        /*001c*/ 	.word	0x00000000
        /*0020*/ 	.short	0x0001
        /*0022*/ 	.short	0x0008
        /*0024*/ 	.byte	0x00, 0xf4, 0x21, 0x00


	//----- nvinfo : EIATTR_KPARAM_INFO
	.align		4
.L_13:
        /*0028*/ 	.byte	0x04, 0x17
        /*002a*/ 	.short	(.L_15 - .L_14)
.L_14:
        /*002c*/ 	.word	0x00000000
        /*0030*/ 	.short	0x0000
        /*0032*/ 	.short	0x0000
        /*0034*/ 	.byte	0x00, 0xf4, 0x21, 0x00


	//----- nvinfo : EIATTR_SPARSE_MMA_MASK
	.align		4
.L_15:
        /*0038*/ 	.byte	0x03, 0x50
        /*003a*/ 	.short	0x0000


	//----- nvinfo : EIATTR_MAXREG_COUNT
	.align		4
        /*003c*/ 	.byte	0x03, 0x1b
        /*003e*/ 	.short	0x00ff


	//----- nvinfo : EIATTR_EXIT_INSTR_OFFSETS
	.align		4
        /*0040*/ 	.byte	0x04, 0x1c
        /*0042*/ 	.short	(.L_17 - .L_16)


	//   ....[0]....
.L_16:
        /*0044*/ 	.word	0x000001b0


	//   ....[1]....
        /*0048*/ 	.word	0x000001d0


	//----- nvinfo : EIATTR_REQNTID
	.align		4
.L_17:
        /*004c*/ 	.byte	0x04, 0x10
        /*004e*/ 	.short	(.L_19 - .L_18)
.L_18:
        /*0050*/ 	.word	0x00000100
        /*0054*/ 	.word	0x00000001
        /*0058*/ 	.word	0x00000001


	//----- nvinfo : EIATTR_CBANK_PARAM_SIZE
	.align		4
.L_19:
        /*005c*/ 	.byte	0x03, 0x19
        /*005e*/ 	.short	0x0014


	//----- nvinfo : EIATTR_PARAM_CBANK
	.align		4
        /*0060*/ 	.byte	0x04, 0x0a
        /*0062*/ 	.short	(.L_21 - .L_20)
	.align		4
.L_20:
        /*0064*/ 	.word	index@(.nv.constant0.triton_poi_fused_convolution_relu_12)
        /*0068*/ 	.short	0x0210
        /*006a*/ 	.short	0x0014


	//----- nvinfo : EIATTR_SW_WAR
	.align		4
.L_21:
        /*006c*/ 	.byte	0x04, 0x36
        /*006e*/ 	.short	(.L_23 - .L_22)
.L_22:
        /*0070*/ 	.word	0x00000008
.L_23:


//--------------------- .nv.callgraph             --------------------------
	.section	.nv.callgraph,"",@"SHT_CUDA_CALLGRAPH"
	.align	4
	.sectionentsize	8
	.align		4
        /*0000*/ 	.word	0x00000000
	.align		4
        /*0004*/ 	.word	0xffffffff
	.align		4
        /*0008*/ 	.word	0x00000000
	.align		4
        /*000c*/ 	.word	0xfffffffe
	.align		4
        /*0010*/ 	.word	0x00000000
	.align		4
        /*0014*/ 	.word	0xfffffffd
	.align		4
        /*0018*/ 	.word	0x00000000
	.align		4
        /*001c*/ 	.word	0xfffffffc


//--------------------- .text.triton_poi_fused_convolution_relu_12 --------------------------
	.section	.text.triton_poi_fused_convolution_relu_12,"ax",@progbits
	.align	128
        .global         triton_poi_fused_convolution_relu_12
        .type           triton_poi_fused_convolution_relu_12,@function
        .size           triton_poi_fused_convolution_relu_12,(.L_x_1 - triton_poi_fused_convolution_relu_12)
        .other          triton_poi_fused_convolution_relu_12,@"STO_CUDA_ENTRY STV_DEFAULT"
triton_poi_fused_convolution_relu_12:
.text.triton_poi_fused_convolution_relu_12:
[----:B------:R-:W0:Y:S02]  /*0000*/  LDC R1, c[0x0][0x28] ;  /* 0x00000a00ff017b82 */ /* 0x000e240000000800 */
[----:B------:R-:W1:Y:S01]  /*0010*/  S2R R0, SR_TID.X ;  /* 0x0000000000007919 */ /* 0x000e620000002100 */
[----:B------:R-:W2:Y:S01]  /*0020*/  LDC.64 R2, c[0x0][0x210] ;  /* 0x00008400ff027b82 */ /* 0x000ea20000000a00 */
[----:B------:R-:W-:Y:S01]  /*0030*/  ULDC.64 UR4, c[0x0][0x208] ;  /* 0x0000820000047ab9 */ /* 0x000fe20000000a00 */
[----:B------:R-:W3:Y:S06]  /*0040*/  S2R R7, SR_CTAID.X ;  /* 0x0000000000077919 */ /* 0x000eec0000002500 */
[----:B------:R-:W4:Y:S01]  /*0050*/  LDC.64 R4, c[0x0][0x218] ;  /* 0x00008600ff047b82 */ /* 0x000f220000000a00 */
[----:B-1----:R-:W-:Y:S01]  /*0060*/  IMAD.SHL.U32 R0, R0, 0x2, RZ ;  /* 0x0000000200007824 */ /* 0x002fe200078e00ff */
[----:B---3--:R-:W-:-:S04]  /*0070*/  SHF.R.S32.HI R6, RZ, 0x16, R7 ;  /* 0x00000016ff067819 */ /* 0x008fc80000011407 */
[----:B------:R-:W-:-:S05]  /*0080*/  LOP3.LUT R0, R0, 0x1fe, RZ, 0xc0, !PT ;  /* 0x000001fe00007812 */ /* 0x000fca00078ec0ff */
[----:B------:R-:W-:Y:S01]  /*0090*/  IMAD R7, R7, 0x200, R0 ;  /* 0x0000020007077824 */ /* 0x000fe200078e0200 */
[----:B------:R-:W-:-:S03]  /*00a0*/  SGXT R0, R6, 0x1 ;  /* 0x000000010600781a */ /* 0x000fc60000000200 */
[C---:B--2---:R-:W-:Y:S01]  /*00b0*/  IMAD.WIDE R2, R7.reuse, 0x4, R2 ;  /* 0x0000000407027825 */ /* 0x044fe200078e0202 */
[----:B------:R-:W-:Y:S02]  /*00c0*/  LEA.HI R0, R0, R7, RZ, 0x7 ;  /* 0x0000000700007211 */ /* 0x000fe400078f38ff */
[----:B------:R-:W-:Y:S02]  /*00d0*/  ISETP.GE.AND P2, PT, R7, 0x861200, PT ;  /* 0x008612000700780c */ /* 0x000fe40003f46270 */
[----:B------:R-:W-:-:S05]  /*00e0*/  LOP3.LUT R0, R0, 0xffffff80, RZ, 0xc0, !PT ;  /* 0xffffff8000007812 */ /* 0x000fca00078ec0ff */
[----:B------:R-:W-:Y:S01]  /*00f0*/  IMAD.IADD R9, R7, 0x1, -R0 ;  /* 0x0000000107097824 */ /* 0x000fe200078e0a00 */
[----:B------:R-:W-:-:S03]  /*0100*/  CS2R R6, SRZ ;  /* 0x0000000000067805 */ /* 0x000fc6000001ff00 */
[----:B----4-:R-:W-:Y:S01]  /*0110*/  IMAD.WIDE R4, R9, 0x4, R4 ;  /* 0x0000000409047825 */ /* 0x010fe200078e0204 */
[----:B------:R-:W-:Y:S02]  /*0120*/  CS2R R8, SRZ ;  /* 0x0000000000087805 */ /* 0x000fe4000001ff00 */
[----:B------:R-:W2:Y:S04]  /*0130*/  @!P2 LDG.E.64 R6, desc[UR4][R2.64] ;  /* 0x000000040206a981 */ /* 0x000ea8000c1e1b00 */
[----:B------:R-:W2:Y:S02]  /*0140*/  @!P2 LDG.E.EL.64 R8, desc[UR4][R4.64] ;  /* 0x000000040408a981 */ /* 0x000ea4000c2e1b00 */
[----:B--2---:R-:W-:Y:S01]  /*0150*/  FSETP.GEU.AND P0, PT, R6, -R8, PT ;  /* 0x800000080600720b */ /* 0x004fe20003f0e000 */
[----:B------:R-:W-:Y:S01]  /*0160*/  FADD R6, R8, R6 ;  /* 0x0000000608067221 */ /* 0x000fe20000000000 */
[----:B------:R-:W-:Y:S01]  /*0170*/  FADD R0, R9, R7 ;  /* 0x0000000709007221 */ /* 0x000fe20000000000 */
[----:B------:R-:W-:-:S03]  /*0180*/  FSETP.GEU.AND P1, PT, R7, -R9, PT ;  /* 0x800000090700720b */ /* 0x000fc60003f2e000 */
[----:B------:R-:W-:Y:S02]  /*0190*/  FSEL R6, R6, RZ, P0 ;  /* 0x000000ff06067208 */ /* 0x000fe40000000000 */
[----:B------:R-:W-:Y:S01]  /*01a0*/  FSEL R7, R0, RZ, P1 ;  /* 0x000000ff00077208 */ /* 0x000fe20000800000 */
[----:B------:R-:W-:Y:S07]  /*01b0*/  @P2 EXIT ;  /* 0x000000000000294d */ /* 0x000fee0003800000 */
[----:B------:R-:W-:Y:S01]  /*01c0*/  STG.E.64 desc[UR4][R2.64], R6 ;  /* 0x0000000602007986 */ /* 0x000fe2000c101b04 */
[----:B------:R-:W-:Y:S05]  /*01d0*/  EXIT ;  /* 0x000000000000794d */ /* 0x000fea0003800000 */
.L_x_0:
[----:B------:R-:W-:-:S00]  /*01e0*/  BRA `(.L_x_0) ;  /* 0xfffffffc00fc7947 */ /* 0x000fc0000383ffff */
[----:B------:R-:W-:-:S00]  /*01f0*/  NOP ;  /* 0x0000000000007918 */ /* 0x000fc00000000000 */
        /* <DEDUP_REMOVED lines=8> */
.L_x_1:


//--------------------- .nv.constant0.triton_poi_fused_convolution_relu_12 --------------------------
	.section	.nv.constant0.triton_poi_fused_convolution_relu_12,"a",@progbits
	.sectionflags	@""
	.align	4
.nv.constant0.triton_poi_fused_convolution_relu_12:
	.zero		548
